//
// Generated by NVIDIA NVVM Compiler
//
// Compiler Build ID: CL-36424714
// Cuda compilation tools, release 13.0, V13.0.88
// Based on NVVM 20.0.0
//

.version 9.0
.target sm_100
.address_size 64

	// .globl	branch_divergence

.visible .entry branch_divergence(
	.param .u64 .ptr .align 1 branch_divergence_param_0,
	.param .u32 branch_divergence_param_1
)
{
	.reg .pred 	%p<3>;
	.reg .b32 	%r<7>;
	.reg .b32 	%f<5>;
	.reg .b64 	%rd<7>;

	ld.param.u64 	%rd2, [branch_divergence_param_0];
	ld.param.u32 	%r3, [branch_divergence_param_1];
	cvta.to.global.u64 	%rd1, %rd2;
	mov.u32 	%r4, %ctaid.x;
	mov.u32 	%r5, %ntid.x;
	mov.u32 	%r1, %tid.x;
	mad.lo.s32 	%r2, %r4, %r5, %r1;
	setp.ge.s32 	%p1, %r2, %r3;
	@%p1 bra 	$L__BB0_4;
	and.b32  	%r6, %r1, 1;
	setp.eq.b32 	%p2, %r6, 1;
	@%p2 bra 	$L__BB0_3;
	mul.wide.s32 	%rd5, %r2, 4;
	add.s64 	%rd6, %rd1, %rd5;
	ld.global.f32 	%f3, [%rd6];
	add.f32 	%f4, %f3, 0f3F800000;
	st.global.f32 	[%rd6], %f4;
	bra.uni 	$L__BB0_4;
$L__BB0_3:
	mul.wide.s32 	%rd3, %r2, 4;
	add.s64 	%rd4, %rd1, %rd3;
	ld.global.f32 	%f1, [%rd4];
	add.f32 	%f2, %f1, 0fBF800000;
	st.global.f32 	[%rd4], %f2;
$L__BB0_4:
	ret;

}


// ===== COMPILED SASS (sm_100) =====

	.target	sm_100

	.elftype	@"ET_EXEC"


//--------------------- .note.nv.tkinfo           --------------------------
	.section	.note.nv.tkinfo,"",@"SHT_NOTE"
	.sectionflags	@"SHF_NOTE_NV_TKINFO"
	.tkinfo
        /*0018*/ 	.word	0x00000002
        /*0030*/ 	.string	""
        /*0030*/ 	.string	"ptxas"
        /*0030*/ 	.string	"Cuda compilation tools, release 13.0, V13.0.88"
        /*0030*/ 	.string	"Build cuda_13.0.r13.0/compiler.36424714_0"
        /*0030*/ 	.string	"-arch sm_100 -m 64 "



//--------------------- .note.nv.cuinfo           --------------------------
	.section	.note.nv.cuinfo,"",@"SHT_NOTE"
	.sectionflags	@"SHF_NOTE_NV_CUINFO"
        /*0018*/ 	.short	0x0002
        /*001a*/ 	.short	0x0064
        /*001c*/ 	.short	0x0082
	.zero		2


//--------------------- .nv.info                  --------------------------
	.section	.nv.info,"",@"SHT_CUDA_INFO"
	.align	4


	//----- nvinfo : EIATTR_REGCOUNT
	.align		4
        /*0000*/ 	.byte	0x04, 0x2f
        /*0002*/ 	.short	(.L_1 - .L_0)
	.align		4
.L_0:
        /*0004*/ 	.word	index@(branch_divergence)
        /*0008*/ 	.word	0x00000008


	//----- nvinfo : EIATTR_FRAME_SIZE
	.align		4
.L_1:
        /*000c*/ 	.byte	0x04, 0x11
        /*000e*/ 	.short	(.L_3 - .L_2)
	.align		4
.L_2:
        /*0010*/ 	.word	index@(branch_divergence)
        /*0014*/ 	.word	0x00000000


	//----- nvinfo : EIATTR_MIN_STACK_SIZE
	.align		4
.L_3:
        /*0018*/ 	.byte	0x04, 0x12
        /*001a*/ 	.short	(.L_5 - .L_4)
	.align		4
.L_4:
        /*001c*/ 	.word	index@(branch_divergence)
        /*0020*/ 	.word	0x00000000
.L_5:


//--------------------- .nv.compat                --------------------------
	.section	.nv.compat,"",@"SHT_CUDA_COMPAT_INFO"
	.align	4
        /*0000*/ 	.byte	0x02, 0x09, 0x00, 0x00, 0x02, 0x02, 0x01, 0x00, 0x02, 0x05, 0x05, 0x00, 0x03, 0x07, 0x01, 0x01
        /*0010*/ 	.byte	0x02, 0x03, 0x00, 0x00, 0x02, 0x06, 0x01, 0x00, 0x04, 0x0b, 0x08, 0x00, 0x09, 0x00, 0x00, 0x00
        /*0020*/ 	.byte	0x00, 0x00, 0x00, 0x00


//--------------------- .nv.info.branch_divergence --------------------------
	.section	.nv.info.branch_divergence,"",@"SHT_CUDA_INFO"
	.sectionflags	@""
	.align	4


	//----- nvinfo : EIATTR_CUDA_API_VERSION
	.align		4
        /*0000*/ 	.byte	0x04, 0x37
        /*0002*/ 	.short	(.L_7 - .L_6)
.L_6:
        /*0004*/ 	.word	0x00000082


	//----- nvinfo : EIATTR_KPARAM_INFO
	.align		4
.L_7:
        /*0008*/ 	.byte	0x04, 0x17
        /*000a*/ 	.short	(.L_9 - .L_8)
.L_8:
        /*000c*/ 	.word	0x00000000
        /*0010*/ 	.short	0x0001
        /*0012*/ 	.short	0x0008
        /*0014*/ 	.byte	0x00, 0xf0, 0x11, 0x00


	//----- nvinfo : EIATTR_KPARAM_INFO
	.align		4
.L_9:
        /*0018*/ 	.byte	0x04, 0x17
        /*001a*/ 	.short	(.L_11 - .L_10)
.L_10:
        /*001c*/ 	.word	0x00000000
        /*0020*/ 	.short	0x0000
        /*0022*/ 	.short	0x0000
        /*0024*/ 	.byte	0x00, 0xf5, 0x21, 0x00


	//----- nvinfo : EIATTR_SPARSE_MMA_MASK
	.align		4
.L_11:
        /*0028*/ 	.byte	0x03, 0x50
        /*002a*/ 	.short	0x0000


	//----- nvinfo : EIATTR_MAXREG_COUNT
	.align		4
        /*002c*/ 	.byte	0x03, 0x1b
        /*002e*/ 	.short	0x00ff


	//----- nvinfo : EIATTR_MERCURY_ISA_VERSION
	.align		4
        /*0030*/ 	.byte	0x03, 0x5f
        /*0032*/ 	.short	0x0101


	//----- nvinfo : EIATTR_VRC_CTA_INIT_COUNT
	.align		4
        /*0034*/ 	.byte	0x02, 0x4a
	.zero		1
	.zero		1


	//----- nvinfo : EIATTR_EXIT_INSTR_OFFSETS
	.align		4
        /*0038*/ 	.byte	0x04, 0x1c
        /*003a*/ 	.short	(.L_13 - .L_12)


	//   ....[0]....
.L_12:
        /*003c*/ 	.word	0x00000070


	//   ....[1]....
        /*0040*/ 	.word	0x00000110


	//   ....[2]....
        /*0044*/ 	.word	0x00000170


	//----- nvinfo : EIATTR_CRS_STACK_SIZE
	.align		4
.L_13:
        /*0048*/ 	.byte	0x04, 0x1e
        /*004a*/ 	.short	(.L_15 - .L_14)
.L_14:
        /*004c*/ 	.word	0x00000000


	//----- nvinfo : EIATTR_CBANK_PARAM_SIZE
	.align		4
.L_15:
        /*0050*/ 	.byte	0x03, 0x19
        /*0052*/ 	.short	0x000c


	//----- nvinfo : EIATTR_PARAM_CBANK
	.align		4
        /*0054*/ 	.byte	0x04, 0x0a
        /*0056*/ 	.short	(.L_17 - .L_16)
	.align		4
.L_16:
        /*0058*/ 	.word	index@(.nv.constant0.branch_divergence)
        /*005c*/ 	.short	0x0380
        /*005e*/ 	.short	0x000c


	//----- nvinfo : EIATTR_SW_WAR
	.align		4
.L_17:
        /*0060*/ 	.byte	0x04, 0x36
        /*0062*/ 	.short	(.L_19 - .L_18)
.L_18:
        /*0064*/ 	.word	0x00000008
.L_19:


//--------------------- .nv.callgraph             --------------------------
	.section	.nv.callgraph,"",@"SHT_CUDA_CALLGRAPH"
	.align	4
	.sectionentsize	8
	.align		4
        /*0000*/ 	.word	0x00000000
	.align		4
        /*0004*/ 	.word	0xffffffff
	.align		4
        /*0008*/ 	.word	0x00000000
	.align		4
        /*000c*/ 	.word	0xfffffffe
	.align		4
        /*0010*/ 	.word	0x00000000
	.align		4
        /*0014*/ 	.word	0xfffffffd
	.align		4
        /*0018*/ 	.word	0x00000000
	.align		4
        /*001c*/ 	.word	0xfffffffc


//--------------------- .text.branch_divergence   --------------------------
	.section	.text.branch_divergence,"ax",@progbits
	.align	128
        .global         branch_divergence
        .type           branch_divergence,@function
        .size           branch_divergence,(.L_x_2 - branch_divergence)
        .other          branch_divergence,@"STO_CUDA_ENTRY STV_DEFAULT"
branch_divergence:
.text.branch_divergence:
[----:B------:R-:W-:Y:S01]  /*0000*/  LDC R1, c[0x0][0x37c] ;  /* 0x0000df00ff017b82 */ /* 0x000fe20000000800 */
[----:B------:R-:W0:Y:S07]  /*0010*/  S2R R0, SR_TID.X ;  /* 0x0000000000007919 */ /* 0x000e2e0000002100 */
[----:B------:R-:W0:Y:S01]  /*0020*/  S2UR UR4, SR_CTAID.X ;  /* 0x00000000000479c3 */ /* 0x000e220000002500 */
[----:B------:R-:W1:Y:S07]  /*0030*/  LDCU UR5, c[0x0][0x388] ;  /* 0x00007100ff0577ac */ /* 0x000e6e0008000800 */
[----:B------:R-:W0:Y:S02]  /*0040*/  LDC R5, c[0x0][0x360] ;  /* 0x0000d800ff057b82 */ /* 0x000e240000000800 */
[----:B0-----:R-:W-:-:S05]  /*0050*/  IMAD R5, R5, UR4, R0 ;  /* 0x0000000405057c24 */ /* 0x001fca000f8e0200 */
[----:B-1----:R-:W-:-:S13]  /*0060*/  ISETP.GE.AND P0, PT, R5, UR5, PT ;  /* 0x0000000505007c0c */ /* 0x002fda000bf06270 */
[----:B------:R-:W-:Y:S05]  /*0070*/  @P0 EXIT ;  /* 0x000000000000094d */ /* 0x000fea0003800000 */
[----:B------:R-:W-:Y:S01]  /*0080*/  LOP3.LUT R0, R0, 0x1, RZ, 0xc0, !PT ;  /* 0x0000000100007812 */ /* 0x000fe200078ec0ff */
[----:B------:R-:W0:Y:S03]  /*0090*/  LDCU.64 UR4, c[0x0][0x358] ;  /* 0x00006b00ff0477ac */ /* 0x000e260008000a00 */
[----:B------:R-:W-:-:S13]  /*00a0*/  ISETP.NE.U32.AND P0, PT, R0, 0x1, PT ;  /* 0x000000010000780c */ /* 0x000fda0003f05070 */
[----:B------:R-:W-:Y:S05]  /*00b0*/  @!P0 BRA `(.L_x_0) ;  /* 0x0000000000188947 */ /* 0x000fea0003800000 */
[----:B------:R-:W1:Y:S02]  /*00c0*/  LDC.64 R2, c[0x0][0x380] ;  /* 0x0000e000ff027b82 */ /* 0x000e640000000a00 */
[----:B-1----:R-:W-:-:S05]  /*00d0*/  IMAD.WIDE R2, R5, 0x4, R2 ;  /* 0x0000000405027825 */ /* 0x002fca00078e0202 */
[----:B0-----:R-:W2:Y:S02]  /*00e0*/  LDG.E R0, desc[UR4][R2.64] ;  /* 0x0000000402007981 */ /* 0x001ea4000c1e1900 */
[----:B--2---:R-:W-:-:S05]  /*00f0*/  FADD R5, R0, 1 ;  /* 0x3f80000000057421 */ /* 0x004fca0000000000 */
[----:B------:R-:W-:Y:S01]  /*0100*/  STG.E desc[UR4][R2.64], R5 ;  /* 0x0000000502007986 */ /* 0x000fe2000c101904 */
[----:B------:R-:W-:Y:S05]  /*0110*/  EXIT ;  /* 0x000000000000794d */ /* 0x000fea0003800000 */
.L_x_0:
[----:B------:R-:W1:Y:S02]  /*0120*/  LDC.64 R2, c[0x0][0x380] ;  /* 0x0000e000ff027b82 */ /* 0x000e640000000a00 */
[----:B-1----:R-:W-:-:S05]  /*0130*/  IMAD.WIDE R2, R5, 0x4, R2 ;  /* 0x0000000405027825 */ /* 0x002fca00078e0202 */
[----:B0-----:R-:W2:Y:S02]  /*0140*/  LDG.E R5, desc[UR4][R2.64] ;  /* 0x0000000402057981 */ /* 0x001ea4000c1e1900 */
[----:B--2---:R-:W-:-:S05]  /*0150*/  FADD R5, R5, -1 ;  /* 0xbf80000005057421 */ /* 0x004fca0000000000 */
[----:B------:R-:W-:Y:S01]  /*0160*/  STG.E desc[UR4][R2.64], R5 ;  /* 0x0000000502007986 */ /* 0x000fe2000c101904 */
[----:B------:R-:W-:Y:S05]  /*0170*/  EXIT ;  /* 0x000000000000794d */ /* 0x000fea0003800000 */
.L_x_1:
[----:B------:R-:W-:-:S00]  /*0180*/  BRA `(.L_x_1) ;  /* 0xfffffffc00fc7947 */ /* 0x000fc0000383ffff */
[----:B------:R-:W-:-:S00]  /*0190*/  NOP ;  /* 0x0000000000007918 */ /* 0x000fc00000000000 */
        /* <DEDUP_REMOVED lines=14> */
.L_x_2:


//--------------------- .nv.shared.reserved.0     --------------------------
	.section	.nv.shared.reserved.0,"aw",@nobits
	.weak		__nv_reservedSMEM_offset_0_alias
	.size		__nv_reservedSMEM_offset_0_alias, 0, 64
	.other		__nv_reservedSMEM_offset_0_alias,@"STO_CUDA_RESERVED_SHARED STV_DEFAULT"
__nv_reservedSMEM_offset_0_alias:
	.zero		0
	.zero		64


//--------------------- .nv.constant0.branch_divergence --------------------------
	.section	.nv.constant0.branch_divergence,"a",@progbits
	.sectionflags	@""
	.align	4
.nv.constant0.branch_divergence:
	.zero		908


//--------------------- SYMBOLS --------------------------

	.type		.nv.reservedSmem.offset0,@object
	.size		.nv.reservedSmem.offset0,0x4
